	.headerflags	@"EF_CUDA_TEXMODE_UNIFIED EF_CUDA_64BIT_ADDRESS EF_CUDA_ACCELERATORS EF_CUDA_SM90 EF_CUDA_VIRTUAL_SM(EF_CUDA_SM90)"
	.elftype	@"ET_EXEC"


//--------------------- .nv.info                  --------------------------
	.section	.nv.info,"",@"SHT_CUDA_INFO"
	.align	4


	//----- nvinfo : EIATTR_REGCOUNT
	.align		4
        /*0000*/ 	.byte	0x04, 0x2f
        /*0002*/ 	.short	(.L_1 - .L_0)
	.align		4
.L_0:
        /*0004*/ 	.word	index@(triton_poi_fused_clone_27)
        /*0008*/ 	.word	0x00000012


	//----- nvinfo : EIATTR_MIN_STACK_SIZE
	.align		4
.L_1:
        /*000c*/ 	.byte	0x04, 0x12
        /*000e*/ 	.short	(.L_3 - .L_2)
	.align		4
.L_2:
        /*0010*/ 	.word	index@(triton_poi_fused_clone_27)
        /*0014*/ 	.word	0x00000000


	//----- nvinfo : EIATTR_FRAME_SIZE
	.align		4
.L_3:
        /*0018*/ 	.byte	0x04, 0x11
        /*001a*/ 	.short	(.L_5 - .L_4)
	.align		4
.L_4:
        /*001c*/ 	.word	index@(triton_poi_fused_clone_27)
        /*0020*/ 	.word	0x00000000


	//----- nvinfo : EIATTR_MIN_STACK_SIZE
	.align		4
.L_5:
        /*0024*/ 	.byte	0x04, 0x12
        /*0026*/ 	.short	(.L_7 - .L_6)
	.align		4
.L_6:
        /*0028*/ 	.word	index@(triton_poi_fused_clone_27)
        /*002c*/ 	.word	0x00000000
.L_7:


//--------------------- .nv.info.triton_poi_fused_clone_27 --------------------------
	.section	.nv.info.triton_poi_fused_clone_27,"",@"SHT_CUDA_INFO"
	.sectionflags	@""
	.align	4


	//----- nvinfo : EIATTR_CUDA_API_VERSION
	.align		4
        /*0000*/ 	.byte	0x04, 0x37
        /*0002*/ 	.short	(.L_9 - .L_8)
.L_8:
        /*0004*/ 	.word	0x0000007c


	//----- nvinfo : EIATTR_KPARAM_INFO
	.align		4
.L_9:
        /*0008*/ 	.byte	0x04, 0x17
        /*000a*/ 	.short	(.L_11 - .L_10)
.L_10:
        /*000c*/ 	.word	0x00000000
        /*0010*/ 	.short	0x0002
        /*0012*/ 	.short	0x0010
        /*0014*/ 	.byte	0x00, 0xf0, 0x11, 0x00


	//----- nvinfo : EIATTR_KPARAM_INFO
	.align		4
.L_11:
        /*0018*/ 	.byte	0x04, 0x17
        /*001a*/ 	.short	(.L_13 - .L_12)
.L_12:
        /*001c*/ 	.word	0x00000000
        /*0020*/ 	.short	0x0001
        /*0022*/ 	.short	0x0008
        /*0024*/ 	.byte	0x00, 0xf4, 0x21, 0x00


	//----- nvinfo : EIATTR_KPARAM_INFO
	.align		4
.L_13:
        /*0028*/ 	.byte	0x04, 0x17
        /*002a*/ 	.short	(.L_15 - .L_14)
.L_14:
        /*002c*/ 	.word	0x00000000
        /*0030*/ 	.short	0x0000
        /*0032*/ 	.short	0x0000
        /*0034*/ 	.byte	0x00, 0xf4, 0x21, 0x00


	//----- nvinfo : EIATTR_SPARSE_MMA_MASK
	.align		4
.L_15:
        /*0038*/ 	.byte	0x03, 0x50
        /*003a*/ 	.short	0x0000


	//----- nvinfo : EIATTR_MAXREG_COUNT
	.align		4
        /*003c*/ 	.byte	0x03, 0x1b
        /*003e*/ 	.short	0x00ff


	//----- nvinfo : EIATTR_EXIT_INSTR_OFFSETS
	.align		4
        /*0040*/ 	.byte	0x04, 0x1c
        /*0042*/ 	.short	(.L_17 - .L_16)


	//   ....[0]....
.L_16:
        /*0044*/ 	.word	0x000002d0


	//   ....[1]....
        /*0048*/ 	.word	0x000002f0


	//----- nvinfo : EIATTR_REQNTID
	.align		4
.L_17:
        /*004c*/ 	.byte	0x04, 0x10
        /*004e*/ 	.short	(.L_19 - .L_18)
.L_18:
        /*0050*/ 	.word	0x00000080
        /*0054*/ 	.word	0x00000001
        /*0058*/ 	.word	0x00000001


	//----- nvinfo : EIATTR_CBANK_PARAM_SIZE
	.align		4
.L_19:
        /*005c*/ 	.byte	0x03, 0x19
        /*005e*/ 	.short	0x0014


	//----- nvinfo : EIATTR_PARAM_CBANK
	.align		4
        /*0060*/ 	.byte	0x04, 0x0a
        /*0062*/ 	.short	(.L_21 - .L_20)
	.align		4
.L_20:
        /*0064*/ 	.word	index@(.nv.constant0.triton_poi_fused_clone_27)
        /*0068*/ 	.short	0x0210
        /*006a*/ 	.short	0x0014


	//----- nvinfo : EIATTR_SW_WAR
	.align		4
.L_21:
        /*006c*/ 	.byte	0x04, 0x36
        /*006e*/ 	.short	(.L_23 - .L_22)
.L_22:
        /*0070*/ 	.word	0x00000008
.L_23:


//--------------------- .nv.callgraph             --------------------------
	.section	.nv.callgraph,"",@"SHT_CUDA_CALLGRAPH"
	.align	4
	.sectionentsize	8
	.align		4
        /*0000*/ 	.word	0x00000000
	.align		4
        /*0004*/ 	.word	0xffffffff
	.align		4
        /*0008*/ 	.word	0x00000000
	.align		4
        /*000c*/ 	.word	0xfffffffe
	.align		4
        /*0010*/ 	.word	0x00000000
	.align		4
        /*0014*/ 	.word	0xfffffffd
	.align		4
        /*0018*/ 	.word	0x00000000
	.align		4
        /*001c*/ 	.word	0xfffffffc


//--------------------- .text.triton_poi_fused_clone_27 --------------------------
	.section	.text.triton_poi_fused_clone_27,"ax",@progbits
	.align	128
        .global         triton_poi_fused_clone_27
        .type           triton_poi_fused_clone_27,@function
        .size           triton_poi_fused_clone_27,(.L_x_1 - triton_poi_fused_clone_27)
        .other          triton_poi_fused_clone_27,@"STO_CUDA_ENTRY STV_DEFAULT"
triton_poi_fused_clone_27:
.text.triton_poi_fused_clone_27:
[----:B------:R-:W0:Y:S02]  /*0000*/  LDC R1, c[0x0][0x28] ;  /* 0x00000a00ff017b82 */ /* 0x000e240000000800 */
[----:B------:R-:W1:Y:S01]  /*0010*/  S2R R0, SR_TID.X ;  /* 0x0000000000007919 */ /* 0x000e620000002100 */
[----:B------:R-:W-:Y:S01]  /*0020*/  ULDC.64 UR4, c[0x0][0x208] ;  /* 0x0000820000047ab9 */ /* 0x000fe20000000a00 */
[----:B------:R-:W2:Y:S01]  /*0030*/  S2R R3, SR_CTAID.X ;  /* 0x0000000000037919 */ /* 0x000ea20000002500 */
[----:B-1----:R-:W-:-:S04]  /*0040*/  SHF.L.U32 R0, R0, 0x1, RZ ;  /* 0x0000000100007819 */ /* 0x002fc800000006ff */
[----:B------:R-:W-:-:S04]  /*0050*/  LOP3.LUT R0, R0, 0xfe, RZ, 0xc0, !PT ;  /* 0x000000fe00007812 */ /* 0x000fc800078ec0ff */
[----:B--2---:R-:W-:-:S04]  /*0060*/  LEA R0, R3, R0, 0x8 ;  /* 0x0000000003007211 */ /* 0x004fc800078e40ff */
[----:B------:R-:W-:Y:S01]  /*0070*/  IADD3 R4, R0, 0x1, RZ ;  /* 0x0000000100047810 */ /* 0x000fe20007ffe0ff */
[C---:B------:R-:W-:Y:S01]  /*0080*/  IMAD.HI R2, R0.reuse, 0x66666667, RZ ;  /* 0x6666666700027827 */ /* 0x040fe200078e02ff */
[----:B------:R-:W-:-:S03]  /*0090*/  ISETP.GE.AND P0, PT, R0, 0xfa00, PT ;  /* 0x0000fa000000780c */ /* 0x000fc60003f06270 */
[----:B------:R-:W-:Y:S01]  /*00a0*/  IMAD.HI R6, R4, 0x66666667, RZ ;  /* 0x6666666704067827 */ /* 0x000fe200078e02ff */
[----:B------:R-:W-:-:S03]  /*00b0*/  SHF.R.S32.HI R3, RZ, 0x1, R2 ;  /* 0x00000001ff037819 */ /* 0x000fc60000011402 */
[----:B------:R-:W-:Y:S01]  /*00c0*/  IMAD.HI R8, R0, 0x51eb851f, RZ ;  /* 0x51eb851f00087827 */ /* 0x000fe200078e02ff */
[----:B------:R-:W-:Y:S02]  /*00d0*/  SHF.R.S32.HI R7, RZ, 0x1, R6 ;  /* 0x00000001ff077819 */ /* 0x000fe40000011406 */
[----:B------:R-:W-:Y:S01]  /*00e0*/  LEA.HI R5, R2, R3, RZ, 0x1 ;  /* 0x0000000302057211 */ /* 0x000fe200078f08ff */
[----:B------:R-:W-:Y:S01]  /*00f0*/  IMAD.HI R10, R4, 0x51eb851f, RZ ;  /* 0x51eb851f040a7827 */ /* 0x000fe200078e02ff */
[----:B------:R-:W-:Y:S01]  /*0100*/  LEA.HI R7, R6, R7, RZ, 0x1 ;  /* 0x0000000706077211 */ /* 0x000fe200078f08ff */
[----:B------:R-:W1:Y:S01]  /*0110*/  LDC.64 R2, c[0x0][0x210] ;  /* 0x00008400ff027b82 */ /* 0x000e620000000a00 */
[----:B------:R-:W-:Y:S01]  /*0120*/  SHF.R.U32.HI R9, RZ, 0x1f, R8 ;  /* 0x0000001fff097819 */ /* 0x000fe20000011608 */
[----:B------:R-:W-:Y:S01]  /*0130*/  IMAD.HI R6, R5, 0x66666667, RZ ;  /* 0x6666666705067827 */ /* 0x000fe200078e02ff */
[----:B------:R-:W-:Y:S02]  /*0140*/  SHF.R.U32.HI R11, RZ, 0x1f, R10 ;  /* 0x0000001fff0b7819 */ /* 0x000fe4000001160a */
[----:B------:R-:W-:Y:S01]  /*0150*/  LEA.HI.SX32 R9, R8, R9, 0x1d ;  /* 0x0000000908097211 */ /* 0x000fe200078feaff */
[----:B------:R-:W-:Y:S01]  /*0160*/  IMAD.HI R12, R7, 0x66666667, RZ ;  /* 0x66666667070c7827 */ /* 0x000fe200078e02ff */
[----:B------:R-:W-:-:S02]  /*0170*/  SHF.R.S32.HI R13, RZ, 0x1, R6 ;  /* 0x00000001ff0d7819 */ /* 0x000fc40000011406 */
[----:B------:R-:W-:Y:S01]  /*0180*/  LEA.HI.SX32 R11, R10, R11, 0x1d ;  /* 0x0000000b0a0b7211 */ /* 0x000fe200078feaff */
[----:B------:R-:W-:Y:S01]  /*0190*/  IMAD R8, R5, -0x5, R0 ;  /* 0xfffffffb05087824 */ /* 0x000fe200078e0200 */
[----:B------:R-:W-:Y:S01]  /*01a0*/  SHF.R.S32.HI R15, RZ, 0x1, R12 ;  /* 0x00000001ff0f7819 */ /* 0x000fe2000001140c */
[----:B------:R-:W-:Y:S01]  /*01b0*/  IMAD R4, R7, -0x5, R4 ;  /* 0xfffffffb07047824 */ /* 0x000fe200078e0204 */
[----:B------:R-:W-:Y:S01]  /*01c0*/  LEA.HI R6, R6, R13, RZ, 0x1 ;  /* 0x0000000d06067211 */ /* 0x000fe200078f08ff */
[----:B------:R-:W-:Y:S01]  /*01d0*/  IMAD R8, R9, 0x31, R8 ;  /* 0x0000003109087824 */ /* 0x000fe200078e0208 */
[----:B------:R-:W-:Y:S01]  /*01e0*/  LEA.HI R12, R12, R15, RZ, 0x1 ;  /* 0x0000000f0c0c7211 */ /* 0x000fe200078f08ff */
[----:B------:R-:W-:Y:S02]  /*01f0*/  IMAD R4, R11, 0x31, R4 ;  /* 0x000000310b047824 */ /* 0x000fe400078e0204 */
[----:B------:R-:W-:Y:S01]  /*0200*/  IMAD R6, R6, -0x5, R5 ;  /* 0xfffffffb06067824 */ /* 0x000fe200078e0205 */
[----:B------:R-:W-:Y:S01]  /*0210*/  IADD3 R5, R8, 0x8, RZ ;  /* 0x0000000808057810 */ /* 0x000fe20007ffe0ff */
[----:B------:R-:W-:Y:S01]  /*0220*/  IMAD R12, R12, -0x5, R7 ;  /* 0xfffffffb0c0c7824 */ /* 0x000fe200078e0207 */
[----:B------:R-:W-:-:S03]  /*0230*/  IADD3 R9, R4, 0x8, RZ ;  /* 0x0000000804097810 */ /* 0x000fc60007ffe0ff */
[----:B------:R-:W-:Y:S02]  /*0240*/  IMAD R5, R6, 0x7, R5 ;  /* 0x0000000706057824 */ /* 0x000fe400078e0205 */
[----:B------:R-:W-:Y:S01]  /*0250*/  IMAD R9, R12, 0x7, R9 ;  /* 0x000000070c097824 */ /* 0x000fe200078e0209 */
[----:B------:R-:W2:Y:S01]  /*0260*/  LDC.64 R6, c[0x0][0x218] ;  /* 0x00008600ff067b82 */ /* 0x000ea20000000a00 */
[----:B-1----:R-:W-:-:S04]  /*0270*/  IMAD.WIDE R4, R5, 0x4, R2 ;  /* 0x0000000405047825 */ /* 0x002fc800078e0202 */
[----:B------:R-:W-:Y:S01]  /*0280*/  IMAD.WIDE R2, R9, 0x4, R2 ;  /* 0x0000000409027825 */ /* 0x000fe200078e0202 */
[----:B------:R-:W-:-:S06]  /*0290*/  CS2R R8, SRZ ;  /* 0x0000000000087805 */ /* 0x000fcc000001ff00 */
[----:B------:R1:W5:Y:S04]  /*02a0*/  @!P0 LDG.E R8, desc[UR4][R4.64] ;  /* 0x0000000404088981 */ /* 0x000368000c1e1900 */
[----:B------:R1:W5:Y:S01]  /*02b0*/  @!P0 LDG.E R9, desc[UR4][R2.64] ;  /* 0x0000000402098981 */ /* 0x000362000c1e1900 */
[----:B--2---:R-:W-:Y:S01]  /*02c0*/  IMAD.WIDE R6, R0, 0x4, R6 ;  /* 0x0000000400067825 */ /* 0x004fe200078e0206 */
[----:B------:R-:W-:Y:S06]  /*02d0*/  @P0 EXIT ;  /* 0x000000000000094d */ /* 0x000fec0003800000 */
[----:B-----5:R-:W-:Y:S01]  /*02e0*/  STG.E.64 desc[UR4][R6.64], R8 ;  /* 0x0000000806007986 */ /* 0x020fe2000c101b04 */
[----:B------:R-:W-:Y:S05]  /*02f0*/  EXIT ;  /* 0x000000000000794d */ /* 0x000fea0003800000 */
.L_x_0:
[----:B------:R-:W-:-:S00]  /*0300*/  BRA `(.L_x_0) ;  /* 0xfffffffc00fc7947 */ /* 0x000fc0000383ffff */
[----:B------:R-:W-:-:S00]  /*0310*/  NOP ;  /* 0x0000000000007918 */ /* 0x000fc00000000000 */
        /* <DEDUP_REMOVED lines=14> */
.L_x_1:


//--------------------- .nv.constant0.triton_poi_fused_clone_27 --------------------------
	.section	.nv.constant0.triton_poi_fused_clone_27,"a",@progbits
	.sectionflags	@""
	.align	4
.nv.constant0.triton_poi_fused_clone_27:
	.zero		548
